	.headerflags	@"EF_CUDA_TEXMODE_UNIFIED EF_CUDA_64BIT_ADDRESS EF_CUDA_ACCELERATORS EF_CUDA_SM90 EF_CUDA_VIRTUAL_SM(EF_CUDA_SM90)"
	.elftype	@"ET_EXEC"


//--------------------- .nv.info                  --------------------------
	.section	.nv.info,"",@"SHT_CUDA_INFO"
	.align	4


	//----- nvinfo : EIATTR_REGCOUNT
	.align		4
        /*0000*/ 	.byte	0x04, 0x2f
        /*0002*/ 	.short	(.L_1 - .L_0)
	.align		4
.L_0:
        /*0004*/ 	.word	index@(triton_poi_fused_addmm_relu_7)
        /*0008*/ 	.word	0x0000000c


	//----- nvinfo : EIATTR_MIN_STACK_SIZE
	.align		4
.L_1:
        /*000c*/ 	.byte	0x04, 0x12
        /*000e*/ 	.short	(.L_3 - .L_2)
	.align		4
.L_2:
        /*0010*/ 	.word	index@(triton_poi_fused_addmm_relu_7)
        /*0014*/ 	.word	0x00000000


	//----- nvinfo : EIATTR_FRAME_SIZE
	.align		4
.L_3:
        /*0018*/ 	.byte	0x04, 0x11
        /*001a*/ 	.short	(.L_5 - .L_4)
	.align		4
.L_4:
        /*001c*/ 	.word	index@(triton_poi_fused_addmm_relu_7)
        /*0020*/ 	.word	0x00000000


	//----- nvinfo : EIATTR_MIN_STACK_SIZE
	.align		4
.L_5:
        /*0024*/ 	.byte	0x04, 0x12
        /*0026*/ 	.short	(.L_7 - .L_6)
	.align		4
.L_6:
        /*0028*/ 	.word	index@(triton_poi_fused_addmm_relu_7)
        /*002c*/ 	.word	0x00000000
.L_7:


//--------------------- .nv.info.triton_poi_fused_addmm_relu_7 --------------------------
	.section	.nv.info.triton_poi_fused_addmm_relu_7,"",@"SHT_CUDA_INFO"
	.sectionflags	@""
	.align	4


	//----- nvinfo : EIATTR_CUDA_API_VERSION
	.align		4
        /*0000*/ 	.byte	0x04, 0x37
        /*0002*/ 	.short	(.L_9 - .L_8)
.L_8:
        /*0004*/ 	.word	0x0000007c


	//----- nvinfo : EIATTR_KPARAM_INFO
	.align		4
.L_9:
        /*0008*/ 	.byte	0x04, 0x17
        /*000a*/ 	.short	(.L_11 - .L_10)
.L_10:
        /*000c*/ 	.word	0x00000000
        /*0010*/ 	.short	0x0002
        /*0012*/ 	.short	0x0010
        /*0014*/ 	.byte	0x00, 0xf0, 0x11, 0x00


	//----- nvinfo : EIATTR_KPARAM_INFO
	.align		4
.L_11:
        /*0018*/ 	.byte	0x04, 0x17
        /*001a*/ 	.short	(.L_13 - .L_12)
.L_12:
        /*001c*/ 	.word	0x00000000
        /*0020*/ 	.short	0x0001
        /*0022*/ 	.short	0x0008
        /*0024*/ 	.byte	0x00, 0xf4, 0x21, 0x00


	//----- nvinfo : EIATTR_KPARAM_INFO
	.align		4
.L_13:
        /*0028*/ 	.byte	0x04, 0x17
        /*002a*/ 	.short	(.L_15 - .L_14)
.L_14:
        /*002c*/ 	.word	0x00000000
        /*0030*/ 	.short	0x0000
        /*0032*/ 	.short	0x0000
        /*0034*/ 	.byte	0x00, 0xf4, 0x21, 0x00


	//----- nvinfo : EIATTR_SPARSE_MMA_MASK
	.align		4
.L_15:
        /*0038*/ 	.byte	0x03, 0x50
        /*003a*/ 	.short	0x0000


	//----- nvinfo : EIATTR_MAXREG_COUNT
	.align		4
        /*003c*/ 	.byte	0x03, 0x1b
        /*003e*/ 	.short	0x00ff


	//----- nvinfo : EIATTR_EXIT_INSTR_OFFSETS
	.align		4
        /*0040*/ 	.byte	0x04, 0x1c
        /*0042*/ 	.short	(.L_17 - .L_16)


	//   ....[0]....
.L_16:
        /*0044*/ 	.word	0x00000170


	//   ....[1]....
        /*0048*/ 	.word	0x00000190


	//----- nvinfo : EIATTR_REQNTID
	.align		4
.L_17:
        /*004c*/ 	.byte	0x04, 0x10
        /*004e*/ 	.short	(.L_19 - .L_18)
.L_18:
        /*0050*/ 	.word	0x00000080
        /*0054*/ 	.word	0x00000001
        /*0058*/ 	.word	0x00000001


	//----- nvinfo : EIATTR_CBANK_PARAM_SIZE
	.align		4
.L_19:
        /*005c*/ 	.byte	0x03, 0x19
        /*005e*/ 	.short	0x0014


	//----- nvinfo : EIATTR_PARAM_CBANK
	.align		4
        /*0060*/ 	.byte	0x04, 0x0a
        /*0062*/ 	.short	(.L_21 - .L_20)
	.align		4
.L_20:
        /*0064*/ 	.word	index@(.nv.constant0.triton_poi_fused_addmm_relu_7)
        /*0068*/ 	.short	0x0210
        /*006a*/ 	.short	0x0014


	//----- nvinfo : EIATTR_SW_WAR
	.align		4
.L_21:
        /*006c*/ 	.byte	0x04, 0x36
        /*006e*/ 	.short	(.L_23 - .L_22)
.L_22:
        /*0070*/ 	.word	0x00000008
.L_23:


//--------------------- .nv.callgraph             --------------------------
	.section	.nv.callgraph,"",@"SHT_CUDA_CALLGRAPH"
	.align	4
	.sectionentsize	8
	.align		4
        /*0000*/ 	.word	0x00000000
	.align		4
        /*0004*/ 	.word	0xffffffff
	.align		4
        /*0008*/ 	.word	0x00000000
	.align		4
        /*000c*/ 	.word	0xfffffffe
	.align		4
        /*0010*/ 	.word	0x00000000
	.align		4
        /*0014*/ 	.word	0xfffffffd
	.align		4
        /*0018*/ 	.word	0x00000000
	.align		4
        /*001c*/ 	.word	0xfffffffc


//--------------------- .text.triton_poi_fused_addmm_relu_7 --------------------------
	.section	.text.triton_poi_fused_addmm_relu_7,"ax",@progbits
	.align	128
        .global         triton_poi_fused_addmm_relu_7
        .type           triton_poi_fused_addmm_relu_7,@function
        .size           triton_poi_fused_addmm_relu_7,(.L_x_1 - triton_poi_fused_addmm_relu_7)
        .other          triton_poi_fused_addmm_relu_7,@"STO_CUDA_ENTRY STV_DEFAULT"
triton_poi_fused_addmm_relu_7:
.text.triton_poi_fused_addmm_relu_7:
[----:B------:R-:W0:Y:S02]  /*0000*/  LDC R1, c[0x0][0x28] ;  /* 0x00000a00ff017b82 */ /* 0x000e240000000800 */
[----:B------:R-:W1:Y:S01]  /*0010*/  S2R R0, SR_TID.X ;  /* 0x0000000000007919 */ /* 0x000e620000002100 */
[----:B------:R-:W2:Y:S01]  /*0020*/  LDC.64 R2, c[0x0][0x210] ;  /* 0x00008400ff027b82 */ /* 0x000ea20000000a00 */
[----:B------:R-:W-:Y:S01]  /*0030*/  ULDC.64 UR4, c[0x0][0x208] ;  /* 0x0000820000047ab9 */ /* 0x000fe20000000a00 */
[----:B------:R-:W3:Y:S06]  /*0040*/  S2R R7, SR_CTAID.X ;  /* 0x0000000000077919 */ /* 0x000eec0000002500 */
[----:B------:R-:W4:Y:S01]  /*0050*/  LDC.64 R4, c[0x0][0x218] ;  /* 0x00008600ff047b82 */ /* 0x000f220000000a00 */
[----:B-1----:R-:W-:-:S02]  /*0060*/  LOP3.LUT R0, R0, 0x7f, RZ, 0xc0, !PT ;  /* 0x0000007f00007812 */ /* 0x002fc400078ec0ff */
[----:B---3--:R-:W-:-:S03]  /*0070*/  SHF.R.S32.HI R6, RZ, 0x18, R7 ;  /* 0x00000018ff067819 */ /* 0x008fc60000011407 */
[----:B------:R-:W-:Y:S01]  /*0080*/  IMAD R7, R7, 0x80, R0 ;  /* 0x0000008007077824 */ /* 0x000fe200078e0200 */
[----:B------:R-:W-:-:S03]  /*0090*/  SGXT R0, R6, 0x1 ;  /* 0x000000010600781a */ /* 0x000fc60000000200 */
[C---:B--2---:R-:W-:Y:S01]  /*00a0*/  IMAD.WIDE R2, R7.reuse, 0x4, R2 ;  /* 0x0000000407027825 */ /* 0x044fe200078e0202 */
[----:B------:R-:W-:Y:S02]  /*00b0*/  ISETP.GE.AND P1, PT, R7, 0x100, PT ;  /* 0x000001000700780c */ /* 0x000fe40003f26270 */
[----:B------:R-:W-:-:S04]  /*00c0*/  LEA.HI R0, R0, R7, RZ, 0x6 ;  /* 0x0000000700007211 */ /* 0x000fc800078f30ff */
[----:B------:R-:W-:-:S05]  /*00d0*/  LOP3.LUT R0, R0, 0xffffffc0, RZ, 0xc0, !PT ;  /* 0xffffffc000007812 */ /* 0x000fca00078ec0ff */
[----:B------:R-:W-:Y:S02]  /*00e0*/  IMAD.IADD R9, R7, 0x1, -R0 ;  /* 0x0000000107097824 */ /* 0x000fe400078e0a00 */
[----:B------:R-:W-:Y:S02]  /*00f0*/  IMAD.MOV.U32 R0, RZ, RZ, RZ ;  /* 0x000000ffff007224 */ /* 0x000fe400078e00ff */
[----:B------:R-:W-:Y:S02]  /*0100*/  IMAD.MOV.U32 R7, RZ, RZ, RZ ;  /* 0x000000ffff077224 */ /* 0x000fe400078e00ff */
[----:B----4-:R-:W-:Y:S02]  /*0110*/  IMAD.WIDE R4, R9, 0x4, R4 ;  /* 0x0000000409047825 */ /* 0x010fe400078e0204 */
[----:B------:R-:W2:Y:S04]  /*0120*/  @!P1 LDG.E R0, desc[UR4][R2.64] ;  /* 0x0000000402009981 */ /* 0x000ea8000c1e1900 */
[----:B------:R-:W2:Y:S02]  /*0130*/  @!P1 LDG.E.EL R7, desc[UR4][R4.64] ;  /* 0x0000000404079981 */ /* 0x000ea4000c2e1900 */
[----:B--2---:R-:W-:Y:S01]  /*0140*/  FADD R6, R7, R0 ;  /* 0x0000000007067221 */ /* 0x004fe20000000000 */
[----:B------:R-:W-:-:S04]  /*0150*/  FSETP.GEU.AND P0, PT, R0, -R7, PT ;  /* 0x800000070000720b */ /* 0x000fc80003f0e000 */
[----:B------:R-:W-:Y:S01]  /*0160*/  FSEL R7, R6, RZ, P0 ;  /* 0x000000ff06077208 */ /* 0x000fe20000000000 */
[----:B------:R-:W-:Y:S08]  /*0170*/  @P1 EXIT ;  /* 0x000000000000194d */ /* 0x000ff00003800000 */
[----:B------:R-:W-:Y:S01]  /*0180*/  STG.E desc[UR4][R2.64], R7 ;  /* 0x0000000702007986 */ /* 0x000fe2000c101904 */
[----:B------:R-:W-:Y:S05]  /*0190*/  EXIT ;  /* 0x000000000000794d */ /* 0x000fea0003800000 */
.L_x_0:
[----:B------:R-:W-:-:S00]  /*01a0*/  BRA `(.L_x_0) ;  /* 0xfffffffc00fc7947 */ /* 0x000fc0000383ffff */
[----:B------:R-:W-:-:S00]  /*01b0*/  NOP ;  /* 0x0000000000007918 */ /* 0x000fc00000000000 */
        /* <DEDUP_REMOVED lines=12> */
.L_x_1:


//--------------------- .nv.constant0.triton_poi_fused_addmm_relu_7 --------------------------
	.section	.nv.constant0.triton_poi_fused_addmm_relu_7,"a",@progbits
	.sectionflags	@""
	.align	4
.nv.constant0.triton_poi_fused_addmm_relu_7:
	.zero		548
